//
// Generated by NVIDIA NVVM Compiler
//
// Compiler Build ID: CL-36424714
// Cuda compilation tools, release 13.0, V13.0.88
// Based on NVVM 20.0.0
//

.version 9.0
.target sm_100
.address_size 64

	// .globl	_Z10GPU_JacobiPdS_S_

.visible .entry _Z10GPU_JacobiPdS_S_(
	.param .u64 .ptr .align 1 _Z10GPU_JacobiPdS_S__param_0,
	.param .u64 .ptr .align 1 _Z10GPU_JacobiPdS_S__param_1,
	.param .u64 .ptr .align 1 _Z10GPU_JacobiPdS_S__param_2
)
{


	bar.sync 	0;
	bar.sync 	0;
	ret;

}


// ===== COMPILED SASS (sm_100) =====

	.target	sm_100

	.elftype	@"ET_EXEC"


//--------------------- .note.nv.tkinfo           --------------------------
	.section	.note.nv.tkinfo,"",@"SHT_NOTE"
	.sectionflags	@"SHF_NOTE_NV_TKINFO"
	.tkinfo
        /*0018*/ 	.word	0x00000002
        /*0030*/ 	.string	""
        /*0030*/ 	.string	"ptxas"
        /*0030*/ 	.string	"Cuda compilation tools, release 13.0, V13.0.88"
        /*0030*/ 	.string	"Build cuda_13.0.r13.0/compiler.36424714_0"
        /*0030*/ 	.string	"-arch sm_100 -m 64 "



//--------------------- .note.nv.cuinfo           --------------------------
	.section	.note.nv.cuinfo,"",@"SHT_NOTE"
	.sectionflags	@"SHF_NOTE_NV_CUINFO"
        /*0018*/ 	.short	0x0002
        /*001a*/ 	.short	0x0064
        /*001c*/ 	.short	0x0082
	.zero		2


//--------------------- .nv.info                  --------------------------
	.section	.nv.info,"",@"SHT_CUDA_INFO"
	.align	4


	//----- nvinfo : EIATTR_REGCOUNT
	.align		4
        /*0000*/ 	.byte	0x04, 0x2f
        /*0002*/ 	.short	(.L_1 - .L_0)
	.align		4
.L_0:
        /*0004*/ 	.word	index@(_Z10GPU_JacobiPdS_S_)
        /*0008*/ 	.word	0x00000004


	//----- nvinfo : EIATTR_FRAME_SIZE
	.align		4
.L_1:
        /*000c*/ 	.byte	0x04, 0x11
        /*000e*/ 	.short	(.L_3 - .L_2)
	.align		4
.L_2:
        /*0010*/ 	.word	index@(_Z10GPU_JacobiPdS_S_)
        /*0014*/ 	.word	0x00000000


	//----- nvinfo : EIATTR_MIN_STACK_SIZE
	.align		4
.L_3:
        /*0018*/ 	.byte	0x04, 0x12
        /*001a*/ 	.short	(.L_5 - .L_4)
	.align		4
.L_4:
        /*001c*/ 	.word	index@(_Z10GPU_JacobiPdS_S_)
        /*0020*/ 	.word	0x00000000
.L_5:


//--------------------- .nv.compat                --------------------------
	.section	.nv.compat,"",@"SHT_CUDA_COMPAT_INFO"
	.align	4
        /*0000*/ 	.byte	0x02, 0x09, 0x00, 0x00, 0x02, 0x02, 0x01, 0x00, 0x02, 0x05, 0x05, 0x00, 0x03, 0x07, 0x01, 0x01
        /*0010*/ 	.byte	0x02, 0x03, 0x00, 0x00, 0x02, 0x06, 0x01, 0x00, 0x04, 0x0b, 0x08, 0x00, 0x09, 0x00, 0x00, 0x00
        /*0020*/ 	.byte	0x00, 0x00, 0x00, 0x00


//--------------------- .nv.info._Z10GPU_JacobiPdS_S_ --------------------------
	.section	.nv.info._Z10GPU_JacobiPdS_S_,"",@"SHT_CUDA_INFO"
	.sectionflags	@""
	.align	4


	//----- nvinfo : EIATTR_CUDA_API_VERSION
	.align		4
        /*0000*/ 	.byte	0x04, 0x37
        /*0002*/ 	.short	(.L_7 - .L_6)
.L_6:
        /*0004*/ 	.word	0x00000082


	//----- nvinfo : EIATTR_KPARAM_INFO
	.align		4
.L_7:
        /*0008*/ 	.byte	0x04, 0x17
        /*000a*/ 	.short	(.L_9 - .L_8)
.L_8:
        /*000c*/ 	.word	0x00000000
        /*0010*/ 	.short	0x0002
        /*0012*/ 	.short	0x0010
        /*0014*/ 	.byte	0x00, 0xf5, 0x21, 0x00


	//----- nvinfo : EIATTR_KPARAM_INFO
	.align		4
.L_9:
        /*0018*/ 	.byte	0x04, 0x17
        /*001a*/ 	.short	(.L_11 - .L_10)
.L_10:
        /*001c*/ 	.word	0x00000000
        /*0020*/ 	.short	0x0001
        /*0022*/ 	.short	0x0008
        /*0024*/ 	.byte	0x00, 0xf5, 0x21, 0x00


	//----- nvinfo : EIATTR_KPARAM_INFO
	.align		4
.L_11:
        /*0028*/ 	.byte	0x04, 0x17
        /*002a*/ 	.short	(.L_13 - .L_12)
.L_12:
        /*002c*/ 	.word	0x00000000
        /*0030*/ 	.short	0x0000
        /*0032*/ 	.short	0x0000
        /*0034*/ 	.byte	0x00, 0xf5, 0x21, 0x00


	//----- nvinfo : EIATTR_SPARSE_MMA_MASK
	.align		4
.L_13:
        /*0038*/ 	.byte	0x03, 0x50
        /*003a*/ 	.short	0x0000


	//----- nvinfo : EIATTR_MAXREG_COUNT
	.align		4
        /*003c*/ 	.byte	0x03, 0x1b
        /*003e*/ 	.short	0x00ff


	//----- nvinfo : EIATTR_NUM_BARRIERS
	.align		4
        /*0040*/ 	.byte	0x02, 0x4c
        /*0042*/ 	.byte	0x01
	.zero		1


	//----- nvinfo : EIATTR_MERCURY_ISA_VERSION
	.align		4
        /*0044*/ 	.byte	0x03, 0x5f
        /*0046*/ 	.short	0x0101


	//----- nvinfo : EIATTR_VRC_CTA_INIT_COUNT
	.align		4
        /*0048*/ 	.byte	0x02, 0x4a
	.zero		1
	.zero		1


	//----- nvinfo : EIATTR_EXIT_INSTR_OFFSETS
	.align		4
        /*004c*/ 	.byte	0x04, 0x1c
        /*004e*/ 	.short	(.L_15 - .L_14)


	//   ....[0]....
.L_14:
        /*0050*/ 	.word	0x00000030


	//----- nvinfo : EIATTR_CBANK_PARAM_SIZE
	.align		4
.L_15:
        /*0054*/ 	.byte	0x03, 0x19
        /*0056*/ 	.short	0x0018


	//----- nvinfo : EIATTR_PARAM_CBANK
	.align		4
        /*0058*/ 	.byte	0x04, 0x0a
        /*005a*/ 	.short	(.L_17 - .L_16)
	.align		4
.L_16:
        /*005c*/ 	.word	index@(.nv.constant0._Z10GPU_JacobiPdS_S_)
        /*0060*/ 	.short	0x0380
        /*0062*/ 	.short	0x0018


	//----- nvinfo : EIATTR_SW_WAR
	.align		4
.L_17:
        /*0064*/ 	.byte	0x04, 0x36
        /*0066*/ 	.short	(.L_19 - .L_18)
.L_18:
        /*0068*/ 	.word	0x00000008
.L_19:


//--------------------- .nv.callgraph             --------------------------
	.section	.nv.callgraph,"",@"SHT_CUDA_CALLGRAPH"
	.align	4
	.sectionentsize	8
	.align		4
        /*0000*/ 	.word	0x00000000
	.align		4
        /*0004*/ 	.word	0xffffffff
	.align		4
        /*0008*/ 	.word	0x00000000
	.align		4
        /*000c*/ 	.word	0xfffffffe
	.align		4
        /*0010*/ 	.word	0x00000000
	.align		4
        /*0014*/ 	.word	0xfffffffd
	.align		4
        /*0018*/ 	.word	0x00000000
	.align		4
        /*001c*/ 	.word	0xfffffffc


//--------------------- .text._Z10GPU_JacobiPdS_S_ --------------------------
	.section	.text._Z10GPU_JacobiPdS_S_,"ax",@progbits
	.align	128
        .global         _Z10GPU_JacobiPdS_S_
        .type           _Z10GPU_JacobiPdS_S_,@function
        .size           _Z10GPU_JacobiPdS_S_,(.L_x_1 - _Z10GPU_JacobiPdS_S_)
        .other          _Z10GPU_JacobiPdS_S_,@"STO_CUDA_ENTRY STV_DEFAULT"
_Z10GPU_JacobiPdS_S_:
.text._Z10GPU_JacobiPdS_S_:
[----:B------:R-:W-:Y:S08]  /*0000*/  LDC R1, c[0x0][0x37c] ;  /* 0x0000df00ff017b82 */ /* 0x000ff00000000800 */
[----:B------:R-:W-:Y:S08]  /*0010*/  BAR.SYNC.DEFER_BLOCKING 0x0 ;  /* 0x0000000000007b1d */ /* 0x000ff00000010000 */
[----:B------:R-:W-:Y:S06]  /*0020*/  BAR.SYNC.DEFER_BLOCKING 0x0 ;  /* 0x0000000000007b1d */ /* 0x000fec0000010000 */
[----:B------:R-:W-:Y:S05]  /*0030*/  EXIT ;  /* 0x000000000000794d */ /* 0x000fea0003800000 */
.L_x_0:
[----:B------:R-:W-:-:S00]  /*0040*/  BRA `(.L_x_0) ;  /* 0xfffffffc00fc7947 */ /* 0x000fc0000383ffff */
[----:B------:R-:W-:-:S00]  /*0050*/  NOP ;  /* 0x0000000000007918 */ /* 0x000fc00000000000 */
        /* <DEDUP_REMOVED lines=10> */
.L_x_1:


//--------------------- .nv.shared.reserved.0     --------------------------
	.section	.nv.shared.reserved.0,"aw",@nobits
	.weak		__nv_reservedSMEM_offset_0_alias
	.size		__nv_reservedSMEM_offset_0_alias, 0, 64
	.other		__nv_reservedSMEM_offset_0_alias,@"STO_CUDA_RESERVED_SHARED STV_DEFAULT"
__nv_reservedSMEM_offset_0_alias:
	.zero		0
	.zero		64


//--------------------- .nv.constant0._Z10GPU_JacobiPdS_S_ --------------------------
	.section	.nv.constant0._Z10GPU_JacobiPdS_S_,"a",@progbits
	.sectionflags	@""
	.align	4
.nv.constant0._Z10GPU_JacobiPdS_S_:
	.zero		920


//--------------------- SYMBOLS --------------------------

	.type		.nv.reservedSmem.offset0,@object
	.size		.nv.reservedSmem.offset0,0x4
